	.headerflags	@"EF_CUDA_TEXMODE_UNIFIED EF_CUDA_64BIT_ADDRESS EF_CUDA_ACCELERATORS EF_CUDA_SM90 EF_CUDA_VIRTUAL_SM(EF_CUDA_SM90)"
	.elftype	@"ET_EXEC"


//--------------------- .nv.info                  --------------------------
	.section	.nv.info,"",@"SHT_CUDA_INFO"
	.align	4


	//----- nvinfo : EIATTR_REGCOUNT
	.align		4
        /*0000*/ 	.byte	0x04, 0x2f
        /*0002*/ 	.short	(.L_1 - .L_0)
	.align		4
.L_0:
        /*0004*/ 	.word	index@(triton_poi_fused__to_copy_add_arange_clamp_mul_sub_18)
        /*0008*/ 	.word	0x0000000a


	//----- nvinfo : EIATTR_MIN_STACK_SIZE
	.align		4
.L_1:
        /*000c*/ 	.byte	0x04, 0x12
        /*000e*/ 	.short	(.L_3 - .L_2)
	.align		4
.L_2:
        /*0010*/ 	.word	index@(triton_poi_fused__to_copy_add_arange_clamp_mul_sub_18)
        /*0014*/ 	.word	0x00000000


	//----- nvinfo : EIATTR_FRAME_SIZE
	.align		4
.L_3:
        /*0018*/ 	.byte	0x04, 0x11
        /*001a*/ 	.short	(.L_5 - .L_4)
	.align		4
.L_4:
        /*001c*/ 	.word	index@(triton_poi_fused__to_copy_add_arange_clamp_mul_sub_18)
        /*0020*/ 	.word	0x00000000


	//----- nvinfo : EIATTR_MIN_STACK_SIZE
	.align		4
.L_5:
        /*0024*/ 	.byte	0x04, 0x12
        /*0026*/ 	.short	(.L_7 - .L_6)
	.align		4
.L_6:
        /*0028*/ 	.word	index@(triton_poi_fused__to_copy_add_arange_clamp_mul_sub_18)
        /*002c*/ 	.word	0x00000000
.L_7:


//--------------------- .nv.info.triton_poi_fused__to_copy_add_arange_clamp_mul_sub_18 --------------------------
	.section	.nv.info.triton_poi_fused__to_copy_add_arange_clamp_mul_sub_18,"",@"SHT_CUDA_INFO"
	.sectionflags	@""
	.align	4


	//----- nvinfo : EIATTR_CUDA_API_VERSION
	.align		4
        /*0000*/ 	.byte	0x04, 0x37
        /*0002*/ 	.short	(.L_9 - .L_8)
.L_8:
        /*0004*/ 	.word	0x0000007c


	//----- nvinfo : EIATTR_KPARAM_INFO
	.align		4
.L_9:
        /*0008*/ 	.byte	0x04, 0x17
        /*000a*/ 	.short	(.L_11 - .L_10)
.L_10:
        /*000c*/ 	.word	0x00000000
        /*0010*/ 	.short	0x0001
        /*0012*/ 	.short	0x0008
        /*0014*/ 	.byte	0x00, 0xf0, 0x11, 0x00


	//----- nvinfo : EIATTR_KPARAM_INFO
	.align		4
.L_11:
        /*0018*/ 	.byte	0x04, 0x17
        /*001a*/ 	.short	(.L_13 - .L_12)
.L_12:
        /*001c*/ 	.word	0x00000000
        /*0020*/ 	.short	0x0000
        /*0022*/ 	.short	0x0000
        /*0024*/ 	.byte	0x00, 0xf4, 0x21, 0x00


	//----- nvinfo : EIATTR_SPARSE_MMA_MASK
	.align		4
.L_13:
        /*0028*/ 	.byte	0x03, 0x50
        /*002a*/ 	.short	0x0000


	//----- nvinfo : EIATTR_MAXREG_COUNT
	.align		4
        /*002c*/ 	.byte	0x03, 0x1b
        /*002e*/ 	.short	0x00ff


	//----- nvinfo : EIATTR_EXIT_INSTR_OFFSETS
	.align		4
        /*0030*/ 	.byte	0x04, 0x1c
        /*0032*/ 	.short	(.L_15 - .L_14)


	//   ....[0]....
.L_14:
        /*0034*/ 	.word	0x00000110


	//   ....[1]....
        /*0038*/ 	.word	0x00000140


	//----- nvinfo : EIATTR_REQNTID
	.align		4
.L_15:
        /*003c*/ 	.byte	0x04, 0x10
        /*003e*/ 	.short	(.L_17 - .L_16)
.L_16:
        /*0040*/ 	.word	0x00000020
        /*0044*/ 	.word	0x00000001
        /*0048*/ 	.word	0x00000001


	//----- nvinfo : EIATTR_CBANK_PARAM_SIZE
	.align		4
.L_17:
        /*004c*/ 	.byte	0x03, 0x19
        /*004e*/ 	.short	0x000c


	//----- nvinfo : EIATTR_PARAM_CBANK
	.align		4
        /*0050*/ 	.byte	0x04, 0x0a
        /*0052*/ 	.short	(.L_19 - .L_18)
	.align		4
.L_18:
        /*0054*/ 	.word	index@(.nv.constant0.triton_poi_fused__to_copy_add_arange_clamp_mul_sub_18)
        /*0058*/ 	.short	0x0210
        /*005a*/ 	.short	0x000c


	//----- nvinfo : EIATTR_SW_WAR
	.align		4
.L_19:
        /*005c*/ 	.byte	0x04, 0x36
        /*005e*/ 	.short	(.L_21 - .L_20)
.L_20:
        /*0060*/ 	.word	0x00000008
.L_21:


//--------------------- .nv.callgraph             --------------------------
	.section	.nv.callgraph,"",@"SHT_CUDA_CALLGRAPH"
	.align	4
	.sectionentsize	8
	.align		4
        /*0000*/ 	.word	0x00000000
	.align		4
        /*0004*/ 	.word	0xffffffff
	.align		4
        /*0008*/ 	.word	0x00000000
	.align		4
        /*000c*/ 	.word	0xfffffffe
	.align		4
        /*0010*/ 	.word	0x00000000
	.align		4
        /*0014*/ 	.word	0xfffffffd
	.align		4
        /*0018*/ 	.word	0x00000000
	.align		4
        /*001c*/ 	.word	0xfffffffc


//--------------------- .text.triton_poi_fused__to_copy_add_arange_clamp_mul_sub_18 --------------------------
	.section	.text.triton_poi_fused__to_copy_add_arange_clamp_mul_sub_18,"ax",@progbits
	.align	128
        .global         triton_poi_fused__to_copy_add_arange_clamp_mul_sub_18
        .type           triton_poi_fused__to_copy_add_arange_clamp_mul_sub_18,@function
        .size           triton_poi_fused__to_copy_add_arange_clamp_mul_sub_18,(.L_x_1 - triton_poi_fused__to_copy_add_arange_clamp_mul_sub_18)
        .other          triton_poi_fused__to_copy_add_arange_clamp_mul_sub_18,@"STO_CUDA_ENTRY STV_DEFAULT"
triton_poi_fused__to_copy_add_arange_clamp_mul_sub_18:
.text.triton_poi_fused__to_copy_add_arange_clamp_mul_sub_18:
[----:B------:R-:W0:Y:S02]  /*0000*/  LDC R1, c[0x0][0x28] ;  /* 0x00000a00ff017b82 */ /* 0x000e240000000800 */
[----:B------:R-:W1:Y:S01]  /*0010*/  S2R R6, SR_TID.X ;  /* 0x0000000000067919 */ /* 0x000e620000002100 */
[----:B------:R-:W-:Y:S01]  /*0020*/  IMAD.MOV.U32 R3, RZ, RZ, 0x3fc00000 ;  /* 0x3fc00000ff037424 */ /* 0x000fe200078e00ff */
[----:B------:R-:W2:Y:S01]  /*0030*/  S2R R5, SR_CTAID.X ;  /* 0x0000000000057919 */ /* 0x000ea20000002500 */
[C---:B-1----:R-:W-:Y:S02]  /*0040*/  LOP3.LUT R0, R6.reuse, 0x3, RZ, 0xc0, !PT ;  /* 0x0000000306007812 */ /* 0x042fe400078ec0ff */
[----:B------:R-:W-:-:S03]  /*0050*/  LOP3.LUT P0, RZ, R6, 0x1c, RZ, 0xc0, !PT ;  /* 0x0000001c06ff7812 */ /* 0x000fc6000780c0ff */
[----:B--2---:R-:W-:-:S05]  /*0060*/  IMAD R5, R5, 0x4, R0 ;  /* 0x0000000405057824 */ /* 0x004fca00078e0200 */
[----:B------:R-:W-:Y:S02]  /*0070*/  I2FP.F32.S32 R0, R5 ;  /* 0x0000000500007245 */ /* 0x000fe40000201400 */
[----:B------:R-:W-:-:S03]  /*0080*/  ISETP.LT.AND P0, PT, R5, 0x4, !P0 ;  /* 0x000000040500780c */ /* 0x000fc60004701270 */
[----:B------:R-:W-:-:S04]  /*0090*/  FADD R0, R0, 0.5 ;  /* 0x3f00000000007421 */ /* 0x000fc80000000000 */
[----:B------:R-:W-:Y:S02]  /*00a0*/  FFMA R0, R0, R3, -0.5 ;  /* 0xbf00000000007423 */ /* 0x000fe40000000003 */
[----:B------:R-:W1:Y:S03]  /*00b0*/  LDC.64 R2, c[0x0][0x210] ;  /* 0x00008400ff027b82 */ /* 0x000e660000000a00 */
[----:B------:R-:W-:-:S04]  /*00c0*/  FMNMX R0, RZ, R0, !PT ;  /* 0x00000000ff007209 */ /* 0x000fc80007800000 */
[----:B------:R-:W2:Y:S02]  /*00d0*/  F2I.TRUNC.NTZ R4, R0 ;  /* 0x0000000000047305 */ /* 0x000ea4000020f100 */
[----:B--2---:R-:W-:Y:S01]  /*00e0*/  I2FP.F32.S32 R7, R4 ;  /* 0x0000000400077245 */ /* 0x004fe20000201400 */
[----:B-1----:R-:W-:-:S04]  /*00f0*/  IMAD.WIDE R2, R5, 0x4, R2 ;  /* 0x0000000405027825 */ /* 0x002fc800078e0202 */
[----:B------:R-:W-:Y:S01]  /*0100*/  FADD.SAT R7, R0, -R7 ;  /* 0x8000000700077221 */ /* 0x000fe20000002000 */
[----:B------:R-:W-:Y:S06]  /*0110*/  @!P0 EXIT ;  /* 0x000000000000894d */ /* 0x000fec0003800000 */
[----:B------:R-:W-:Y:S02]  /*0120*/  ULDC.64 UR4, c[0x0][0x208] ;  /* 0x0000820000047ab9 */ /* 0x000fe40000000a00 */
[----:B------:R-:W-:Y:S01]  /*0130*/  STG.E desc[UR4][R2.64], R7 ;  /* 0x0000000702007986 */ /* 0x000fe2000c101904 */
[----:B------:R-:W-:Y:S05]  /*0140*/  EXIT ;  /* 0x000000000000794d */ /* 0x000fea0003800000 */
.L_x_0:
[----:B------:R-:W-:-:S00]  /*0150*/  BRA `(.L_x_0) ;  /* 0xfffffffc00fc7947 */ /* 0x000fc0000383ffff */
[----:B------:R-:W-:-:S00]  /*0160*/  NOP ;  /* 0x0000000000007918 */ /* 0x000fc00000000000 */
        /* <DEDUP_REMOVED lines=9> */
.L_x_1:


//--------------------- .nv.constant0.triton_poi_fused__to_copy_add_arange_clamp_mul_sub_18 --------------------------
	.section	.nv.constant0.triton_poi_fused__to_copy_add_arange_clamp_mul_sub_18,"a",@progbits
	.sectionflags	@""
	.align	4
.nv.constant0.triton_poi_fused__to_copy_add_arange_clamp_mul_sub_18:
	.zero		540
